//
// Generated by NVIDIA NVVM Compiler
//
// Compiler Build ID: CL-36424714
// Cuda compilation tools, release 13.0, V13.0.88
// Based on NVVM 20.0.0
//

.version 9.0
.target sm_100
.address_size 64

	// .globl	_Z15addArrayGPU_newPfS_S_

.visible .entry _Z15addArrayGPU_newPfS_S_(
	.param .u64 .ptr .align 1 _Z15addArrayGPU_newPfS_S__param_0,
	.param .u64 .ptr .align 1 _Z15addArrayGPU_newPfS_S__param_1,
	.param .u64 .ptr .align 1 _Z15addArrayGPU_newPfS_S__param_2
)
{
	.reg .b32 	%r<11>;
	.reg .b32 	%f<4>;
	.reg .b64 	%rd<11>;

	ld.param.u64 	%rd1, [_Z15addArrayGPU_newPfS_S__param_0];
	ld.param.u64 	%rd2, [_Z15addArrayGPU_newPfS_S__param_1];
	ld.param.u64 	%rd3, [_Z15addArrayGPU_newPfS_S__param_2];
	cvta.to.global.u64 	%rd4, %rd3;
	cvta.to.global.u64 	%rd5, %rd2;
	cvta.to.global.u64 	%rd6, %rd1;
	mov.u32 	%r1, %ctaid.x;
	mov.u32 	%r2, %ctaid.y;
	mov.u32 	%r3, %nctaid.x;
	mad.lo.s32 	%r4, %r2, %r3, %r1;
	mov.u32 	%r5, %ntid.x;
	mov.u32 	%r6, %ntid.y;
	mov.u32 	%r7, %tid.x;
	mov.u32 	%r8, %tid.y;
	mad.lo.s32 	%r9, %r4, %r6, %r8;
	mad.lo.s32 	%r10, %r9, %r5, %r7;
	mul.wide.s32 	%rd7, %r10, 4;
	add.s64 	%rd8, %rd6, %rd7;
	ld.global.f32 	%f1, [%rd8];
	add.s64 	%rd9, %rd5, %rd7;
	ld.global.f32 	%f2, [%rd9];
	add.f32 	%f3, %f1, %f2;
	add.s64 	%rd10, %rd4, %rd7;
	st.global.f32 	[%rd10], %f3;
	ret;

}


// ===== COMPILED SASS (sm_100) =====

	.target	sm_100

	.elftype	@"ET_EXEC"


//--------------------- .note.nv.tkinfo           --------------------------
	.section	.note.nv.tkinfo,"",@"SHT_NOTE"
	.sectionflags	@"SHF_NOTE_NV_TKINFO"
	.tkinfo
        /*0018*/ 	.word	0x00000002
        /*0030*/ 	.string	""
        /*0030*/ 	.string	"ptxas"
        /*0030*/ 	.string	"Cuda compilation tools, release 13.0, V13.0.88"
        /*0030*/ 	.string	"Build cuda_13.0.r13.0/compiler.36424714_0"
        /*0030*/ 	.string	"-arch sm_100 -m 64 "



//--------------------- .note.nv.cuinfo           --------------------------
	.section	.note.nv.cuinfo,"",@"SHT_NOTE"
	.sectionflags	@"SHF_NOTE_NV_CUINFO"
        /*0018*/ 	.short	0x0002
        /*001a*/ 	.short	0x0064
        /*001c*/ 	.short	0x0082
	.zero		2


//--------------------- .nv.info                  --------------------------
	.section	.nv.info,"",@"SHT_CUDA_INFO"
	.align	4


	//----- nvinfo : EIATTR_REGCOUNT
	.align		4
        /*0000*/ 	.byte	0x04, 0x2f
        /*0002*/ 	.short	(.L_1 - .L_0)
	.align		4
.L_0:
        /*0004*/ 	.word	index@(_Z15addArrayGPU_newPfS_S_)
        /*0008*/ 	.word	0x0000000c


	//----- nvinfo : EIATTR_FRAME_SIZE
	.align		4
.L_1:
        /*000c*/ 	.byte	0x04, 0x11
        /*000e*/ 	.short	(.L_3 - .L_2)
	.align		4
.L_2:
        /*0010*/ 	.word	index@(_Z15addArrayGPU_newPfS_S_)
        /*0014*/ 	.word	0x00000000


	//----- nvinfo : EIATTR_MIN_STACK_SIZE
	.align		4
.L_3:
        /*0018*/ 	.byte	0x04, 0x12
        /*001a*/ 	.short	(.L_5 - .L_4)
	.align		4
.L_4:
        /*001c*/ 	.word	index@(_Z15addArrayGPU_newPfS_S_)
        /*0020*/ 	.word	0x00000000
.L_5:


//--------------------- .nv.compat                --------------------------
	.section	.nv.compat,"",@"SHT_CUDA_COMPAT_INFO"
	.align	4
        /*0000*/ 	.byte	0x02, 0x09, 0x00, 0x00, 0x02, 0x02, 0x01, 0x00, 0x02, 0x05, 0x05, 0x00, 0x03, 0x07, 0x01, 0x01
        /*0010*/ 	.byte	0x02, 0x03, 0x00, 0x00, 0x02, 0x06, 0x01, 0x00, 0x04, 0x0b, 0x08, 0x00, 0x09, 0x00, 0x00, 0x00
        /*0020*/ 	.byte	0x00, 0x00, 0x00, 0x00


//--------------------- .nv.info._Z15addArrayGPU_newPfS_S_ --------------------------
	.section	.nv.info._Z15addArrayGPU_newPfS_S_,"",@"SHT_CUDA_INFO"
	.sectionflags	@""
	.align	4


	//----- nvinfo : EIATTR_CUDA_API_VERSION
	.align		4
        /*0000*/ 	.byte	0x04, 0x37
        /*0002*/ 	.short	(.L_7 - .L_6)
.L_6:
        /*0004*/ 	.word	0x00000082


	//----- nvinfo : EIATTR_KPARAM_INFO
	.align		4
.L_7:
        /*0008*/ 	.byte	0x04, 0x17
        /*000a*/ 	.short	(.L_9 - .L_8)
.L_8:
        /*000c*/ 	.word	0x00000000
        /*0010*/ 	.short	0x0002
        /*0012*/ 	.short	0x0010
        /*0014*/ 	.byte	0x00, 0xf5, 0x21, 0x00


	//----- nvinfo : EIATTR_KPARAM_INFO
	.align		4
.L_9:
        /*0018*/ 	.byte	0x04, 0x17
        /*001a*/ 	.short	(.L_11 - .L_10)
.L_10:
        /*001c*/ 	.word	0x00000000
        /*0020*/ 	.short	0x0001
        /*0022*/ 	.short	0x0008
        /*0024*/ 	.byte	0x00, 0xf5, 0x21, 0x00


	//----- nvinfo : EIATTR_KPARAM_INFO
	.align		4
.L_11:
        /*0028*/ 	.byte	0x04, 0x17
        /*002a*/ 	.short	(.L_13 - .L_12)
.L_12:
        /*002c*/ 	.word	0x00000000
        /*0030*/ 	.short	0x0000
        /*0032*/ 	.short	0x0000
        /*0034*/ 	.byte	0x00, 0xf5, 0x21, 0x00


	//----- nvinfo : EIATTR_SPARSE_MMA_MASK
	.align		4
.L_13:
        /*0038*/ 	.byte	0x03, 0x50
        /*003a*/ 	.short	0x0000


	//----- nvinfo : EIATTR_MAXREG_COUNT
	.align		4
        /*003c*/ 	.byte	0x03, 0x1b
        /*003e*/ 	.short	0x00ff


	//----- nvinfo : EIATTR_MERCURY_ISA_VERSION
	.align		4
        /*0040*/ 	.byte	0x03, 0x5f
        /*0042*/ 	.short	0x0101


	//----- nvinfo : EIATTR_VRC_CTA_INIT_COUNT
	.align		4
        /*0044*/ 	.byte	0x02, 0x4a
	.zero		1
	.zero		1


	//----- nvinfo : EIATTR_EXIT_INSTR_OFFSETS
	.align		4
        /*0048*/ 	.byte	0x04, 0x1c
        /*004a*/ 	.short	(.L_15 - .L_14)


	//   ....[0]....
.L_14:
        /*004c*/ 	.word	0x00000160


	//----- nvinfo : EIATTR_CBANK_PARAM_SIZE
	.align		4
.L_15:
        /*0050*/ 	.byte	0x03, 0x19
        /*0052*/ 	.short	0x0018


	//----- nvinfo : EIATTR_PARAM_CBANK
	.align		4
        /*0054*/ 	.byte	0x04, 0x0a
        /*0056*/ 	.short	(.L_17 - .L_16)
	.align		4
.L_16:
        /*0058*/ 	.word	index@(.nv.constant0._Z15addArrayGPU_newPfS_S_)
        /*005c*/ 	.short	0x0380
        /*005e*/ 	.short	0x0018


	//----- nvinfo : EIATTR_SW_WAR
	.align		4
.L_17:
        /*0060*/ 	.byte	0x04, 0x36
        /*0062*/ 	.short	(.L_19 - .L_18)
.L_18:
        /*0064*/ 	.word	0x00000008
.L_19:


//--------------------- .nv.callgraph             --------------------------
	.section	.nv.callgraph,"",@"SHT_CUDA_CALLGRAPH"
	.align	4
	.sectionentsize	8
	.align		4
        /*0000*/ 	.word	0x00000000
	.align		4
        /*0004*/ 	.word	0xffffffff
	.align		4
        /*0008*/ 	.word	0x00000000
	.align		4
        /*000c*/ 	.word	0xfffffffe
	.align		4
        /*0010*/ 	.word	0x00000000
	.align		4
        /*0014*/ 	.word	0xfffffffd
	.align		4
        /*0018*/ 	.word	0x00000000
	.align		4
        /*001c*/ 	.word	0xfffffffc


//--------------------- .text._Z15addArrayGPU_newPfS_S_ --------------------------
	.section	.text._Z15addArrayGPU_newPfS_S_,"ax",@progbits
	.align	128
        .global         _Z15addArrayGPU_newPfS_S_
        .type           _Z15addArrayGPU_newPfS_S_,@function
        .size           _Z15addArrayGPU_newPfS_S_,(.L_x_1 - _Z15addArrayGPU_newPfS_S_)
        .other          _Z15addArrayGPU_newPfS_S_,@"STO_CUDA_ENTRY STV_DEFAULT"
_Z15addArrayGPU_newPfS_S_:
.text._Z15addArrayGPU_newPfS_S_:
[----:B------:R-:W-:Y:S01]  /*0000*/  LDC R1, c[0x0][0x37c] ;  /* 0x0000df00ff017b82 */ /* 0x000fe20000000800 */
[----:B------:R-:W0:Y:S07]  /*0010*/  S2R R7, SR_TID.Y ;  /* 0x0000000000077919 */ /* 0x000e2e0000002200 */
[----:B------:R-:W-:Y:S01]  /*0020*/  S2UR UR4, SR_CTAID.X ;  /* 0x00000000000479c3 */ /* 0x000fe20000002500 */
[----:B------:R-:W1:Y:S01]  /*0030*/  LDCU UR6, c[0x0][0x370] ;  /* 0x00006e00ff0677ac */ /* 0x000e620008000800 */
[----:B------:R-:W2:Y:S01]  /*0040*/  S2R R9, SR_TID.X ;  /* 0x0000000000097919 */ /* 0x000ea20000002100 */
[----:B------:R-:W2:Y:S05]  /*0050*/  LDCU UR8, c[0x0][0x360] ;  /* 0x00006c00ff0877ac */ /* 0x000eaa0008000800 */
[----:B------:R-:W1:Y:S08]  /*0060*/  S2UR UR5, SR_CTAID.Y ;  /* 0x00000000000579c3 */ /* 0x000e700000002600 */
[----:B------:R-:W0:Y:S08]  /*0070*/  LDC R0, c[0x0][0x364] ;  /* 0x0000d900ff007b82 */ /* 0x000e300000000800 */
[----:B------:R-:W3:Y:S08]  /*0080*/  LDC.64 R2, c[0x0][0x380] ;  /* 0x0000e000ff027b82 */ /* 0x000ef00000000a00 */
[----:B------:R-:W4:Y:S01]  /*0090*/  LDC.64 R4, c[0x0][0x388] ;  /* 0x0000e200ff047b82 */ /* 0x000f220000000a00 */
[----:B-1----:R-:W-:Y:S01]  /*00a0*/  UIMAD UR4, UR5, UR6, UR4 ;  /* 0x00000006050472a4 */ /* 0x002fe2000f8e0204 */
[----:B------:R-:W1:Y:S05]  /*00b0*/  LDCU.64 UR6, c[0x0][0x358] ;  /* 0x00006b00ff0677ac */ /* 0x000e6a0008000a00 */
[----:B0-----:R-:W-:-:S02]  /*00c0*/  IMAD R0, R0, UR4, R7 ;  /* 0x0000000400007c24 */ /* 0x001fc4000f8e0207 */
[----:B------:R-:W0:Y:S02]  /*00d0*/  LDC.64 R6, c[0x0][0x390] ;  /* 0x0000e400ff067b82 */ /* 0x000e240000000a00 */
[----:B--2---:R-:W-:-:S04]  /*00e0*/  IMAD R9, R0, UR8, R9 ;  /* 0x0000000800097c24 */ /* 0x004fc8000f8e0209 */
[----:B---3--:R-:W-:-:S06]  /*00f0*/  IMAD.WIDE R2, R9, 0x4, R2 ;  /* 0x0000000409027825 */ /* 0x008fcc00078e0202 */
[----:B-1----:R-:W2:Y:S01]  /*0100*/  LDG.E R2, desc[UR6][R2.64] ;  /* 0x0000000602027981 */ /* 0x002ea2000c1e1900 */
[----:B----4-:R-:W-:-:S06]  /*0110*/  IMAD.WIDE R4, R9, 0x4, R4 ;  /* 0x0000000409047825 */ /* 0x010fcc00078e0204 */
[----:B------:R-:W2:Y:S01]  /*0120*/  LDG.E R5, desc[UR6][R4.64] ;  /* 0x0000000604057981 */ /* 0x000ea2000c1e1900 */
[----:B0-----:R-:W-:-:S04]  /*0130*/  IMAD.WIDE R6, R9, 0x4, R6 ;  /* 0x0000000409067825 */ /* 0x001fc800078e0206 */
[----:B--2---:R-:W-:-:S05]  /*0140*/  FADD R9, R2, R5 ;  /* 0x0000000502097221 */ /* 0x004fca0000000000 */
[----:B------:R-:W-:Y:S01]  /*0150*/  STG.E desc[UR6][R6.64], R9 ;  /* 0x0000000906007986 */ /* 0x000fe2000c101906 */
[----:B------:R-:W-:Y:S05]  /*0160*/  EXIT ;  /* 0x000000000000794d */ /* 0x000fea0003800000 */
.L_x_0:
[----:B------:R-:W-:-:S00]  /*0170*/  BRA `(.L_x_0) ;  /* 0xfffffffc00fc7947 */ /* 0x000fc0000383ffff */
[----:B------:R-:W-:-:S00]  /*0180*/  NOP ;  /* 0x0000000000007918 */ /* 0x000fc00000000000 */
[----:B------:R-:W-:-:S00]  /*0190*/  NOP ;  /* 0x0000000000007918 */ /* 0x000fc00000000000 */
[----:B------:R-:W-:-:S00]  /*01a0*/  NOP ;  /* 0x0000000000007918 */ /* 0x000fc00000000000 */
[----:B------:R-:W-:-:S00]  /*01b0*/  NOP ;  /* 0x0000000000007918 */ /* 0x000fc00000000000 */
[----:B------:R-:W-:-:S00]  /*01c0*/  NOP ;  /* 0x0000000000007918 */ /* 0x000fc00000000000 */
[----:B------:R-:W-:-:S00]  /*01d0*/  NOP ;  /* 0x0000000000007918 */ /* 0x000fc00000000000 */
[----:B------:R-:W-:-:S00]  /*01e0*/  NOP ;  /* 0x0000000000007918 */ /* 0x000fc00000000000 */
[----:B------:R-:W-:-:S00]  /*01f0*/  NOP ;  /* 0x0000000000007918 */ /* 0x000fc00000000000 */
.L_x_1:


//--------------------- .nv.shared.reserved.0     --------------------------
	.section	.nv.shared.reserved.0,"aw",@nobits
	.weak		__nv_reservedSMEM_offset_0_alias
	.size		__nv_reservedSMEM_offset_0_alias, 0, 64
	.other		__nv_reservedSMEM_offset_0_alias,@"STO_CUDA_RESERVED_SHARED STV_DEFAULT"
__nv_reservedSMEM_offset_0_alias:
	.zero		0
	.zero		64


//--------------------- .nv.constant0._Z15addArrayGPU_newPfS_S_ --------------------------
	.section	.nv.constant0._Z15addArrayGPU_newPfS_S_,"a",@progbits
	.sectionflags	@""
	.align	4
.nv.constant0._Z15addArrayGPU_newPfS_S_:
	.zero		920


//--------------------- SYMBOLS --------------------------

	.type		.nv.reservedSmem.offset0,@object
	.size		.nv.reservedSmem.offset0,0x4
